//
// Generated by NVIDIA NVVM Compiler
//
// Compiler Build ID: CL-36424714
// Cuda compilation tools, release 13.0, V13.0.88
// Based on NVVM 20.0.0
//

.version 9.0
.target sm_100
.address_size 64

	// .globl	_Z30thisIsBasicallyAShaderInMyBookiPcS_S_ifi

.visible .entry _Z30thisIsBasicallyAShaderInMyBookiPcS_S_ifi(
	.param .u32 _Z30thisIsBasicallyAShaderInMyBookiPcS_S_ifi_param_0,
	.param .u64 .ptr .align 1 _Z30thisIsBasicallyAShaderInMyBookiPcS_S_ifi_param_1,
	.param .u64 .ptr .align 1 _Z30thisIsBasicallyAShaderInMyBookiPcS_S_ifi_param_2,
	.param .u64 .ptr .align 1 _Z30thisIsBasicallyAShaderInMyBookiPcS_S_ifi_param_3,
	.param .u32 _Z30thisIsBasicallyAShaderInMyBookiPcS_S_ifi_param_4,
	.param .f32 _Z30thisIsBasicallyAShaderInMyBookiPcS_S_ifi_param_5,
	.param .u32 _Z30thisIsBasicallyAShaderInMyBookiPcS_S_ifi_param_6
)
{
	.reg .pred 	%p<2>;
	.reg .b16 	%rs<2>;
	.reg .b32 	%r<6>;
	.reg .b64 	%rd<8>;

	ld.param.u32 	%r2, [_Z30thisIsBasicallyAShaderInMyBookiPcS_S_ifi_param_0];
	ld.param.u64 	%rd1, [_Z30thisIsBasicallyAShaderInMyBookiPcS_S_ifi_param_1];
	ld.param.u64 	%rd2, [_Z30thisIsBasicallyAShaderInMyBookiPcS_S_ifi_param_3];
	mov.u32 	%r3, %ctaid.x;
	mov.u32 	%r4, %ntid.x;
	mov.u32 	%r5, %tid.x;
	mad.lo.s32 	%r1, %r3, %r4, %r5;
	setp.ge.s32 	%p1, %r1, %r2;
	@%p1 bra 	$L__BB0_2;
	cvta.to.global.u64 	%rd3, %rd1;
	cvta.to.global.u64 	%rd4, %rd2;
	cvt.s64.s32 	%rd5, %r1;
	add.s64 	%rd6, %rd3, %rd5;
	ld.global.u8 	%rs1, [%rd6];
	add.s64 	%rd7, %rd4, %rd5;
	st.global.u8 	[%rd7], %rs1;
$L__BB0_2:
	ret;

}


// ===== COMPILED SASS (sm_100) =====

	.target	sm_100

	.elftype	@"ET_EXEC"


//--------------------- .note.nv.tkinfo           --------------------------
	.section	.note.nv.tkinfo,"",@"SHT_NOTE"
	.sectionflags	@"SHF_NOTE_NV_TKINFO"
	.tkinfo
        /*0018*/ 	.word	0x00000002
        /*0030*/ 	.string	""
        /*0030*/ 	.string	"ptxas"
        /*0030*/ 	.string	"Cuda compilation tools, release 13.0, V13.0.88"
        /*0030*/ 	.string	"Build cuda_13.0.r13.0/compiler.36424714_0"
        /*0030*/ 	.string	"-arch sm_100 -m 64 "



//--------------------- .note.nv.cuinfo           --------------------------
	.section	.note.nv.cuinfo,"",@"SHT_NOTE"
	.sectionflags	@"SHF_NOTE_NV_CUINFO"
        /*0018*/ 	.short	0x0002
        /*001a*/ 	.short	0x0064
        /*001c*/ 	.short	0x0082
	.zero		2


//--------------------- .nv.info                  --------------------------
	.section	.nv.info,"",@"SHT_CUDA_INFO"
	.align	4


	//----- nvinfo : EIATTR_REGCOUNT
	.align		4
        /*0000*/ 	.byte	0x04, 0x2f
        /*0002*/ 	.short	(.L_1 - .L_0)
	.align		4
.L_0:
        /*0004*/ 	.word	index@(_Z30thisIsBasicallyAShaderInMyBookiPcS_S_ifi)
        /*0008*/ 	.word	0x00000008


	//----- nvinfo : EIATTR_FRAME_SIZE
	.align		4
.L_1:
        /*000c*/ 	.byte	0x04, 0x11
        /*000e*/ 	.short	(.L_3 - .L_2)
	.align		4
.L_2:
        /*0010*/ 	.word	index@(_Z30thisIsBasicallyAShaderInMyBookiPcS_S_ifi)
        /*0014*/ 	.word	0x00000000


	//----- nvinfo : EIATTR_MIN_STACK_SIZE
	.align		4
.L_3:
        /*0018*/ 	.byte	0x04, 0x12
        /*001a*/ 	.short	(.L_5 - .L_4)
	.align		4
.L_4:
        /*001c*/ 	.word	index@(_Z30thisIsBasicallyAShaderInMyBookiPcS_S_ifi)
        /*0020*/ 	.word	0x00000000
.L_5:


//--------------------- .nv.compat                --------------------------
	.section	.nv.compat,"",@"SHT_CUDA_COMPAT_INFO"
	.align	4
        /*0000*/ 	.byte	0x02, 0x09, 0x00, 0x00, 0x02, 0x02, 0x01, 0x00, 0x02, 0x05, 0x05, 0x00, 0x03, 0x07, 0x01, 0x01
        /*0010*/ 	.byte	0x02, 0x03, 0x00, 0x00, 0x02, 0x06, 0x01, 0x00, 0x04, 0x0b, 0x08, 0x00, 0x09, 0x00, 0x00, 0x00
        /*0020*/ 	.byte	0x00, 0x00, 0x00, 0x00


//--------------------- .nv.info._Z30thisIsBasicallyAShaderInMyBookiPcS_S_ifi --------------------------
	.section	.nv.info._Z30thisIsBasicallyAShaderInMyBookiPcS_S_ifi,"",@"SHT_CUDA_INFO"
	.sectionflags	@""
	.align	4


	//----- nvinfo : EIATTR_CUDA_API_VERSION
	.align		4
        /*0000*/ 	.byte	0x04, 0x37
        /*0002*/ 	.short	(.L_7 - .L_6)
.L_6:
        /*0004*/ 	.word	0x00000082


	//----- nvinfo : EIATTR_KPARAM_INFO
	.align		4
.L_7:
        /*0008*/ 	.byte	0x04, 0x17
        /*000a*/ 	.short	(.L_9 - .L_8)
.L_8:
        /*000c*/ 	.word	0x00000000
        /*0010*/ 	.short	0x0006
        /*0012*/ 	.short	0x0028
        /*0014*/ 	.byte	0x00, 0xf0, 0x11, 0x00


	//----- nvinfo : EIATTR_KPARAM_INFO
	.align		4
.L_9:
        /*0018*/ 	.byte	0x04, 0x17
        /*001a*/ 	.short	(.L_11 - .L_10)
.L_10:
        /*001c*/ 	.word	0x00000000
        /*0020*/ 	.short	0x0005
        /*0022*/ 	.short	0x0024
        /*0024*/ 	.byte	0x00, 0xf0, 0x11, 0x00


	//----- nvinfo : EIATTR_KPARAM_INFO
	.align		4
.L_11:
        /*0028*/ 	.byte	0x04, 0x17
        /*002a*/ 	.short	(.L_13 - .L_12)
.L_12:
        /*002c*/ 	.word	0x00000000
        /*0030*/ 	.short	0x0004
        /*0032*/ 	.short	0x0020
        /*0034*/ 	.byte	0x00, 0xf0, 0x11, 0x00


	//----- nvinfo : EIATTR_KPARAM_INFO
	.align		4
.L_13:
        /*0038*/ 	.byte	0x04, 0x17
        /*003a*/ 	.short	(.L_15 - .L_14)
.L_14:
        /*003c*/ 	.word	0x00000000
        /*0040*/ 	.short	0x0003
        /*0042*/ 	.short	0x0018
        /*0044*/ 	.byte	0x00, 0xf5, 0x21, 0x00


	//----- nvinfo : EIATTR_KPARAM_INFO
	.align		4
.L_15:
        /*0048*/ 	.byte	0x04, 0x17
        /*004a*/ 	.short	(.L_17 - .L_16)
.L_16:
        /*004c*/ 	.word	0x00000000
        /*0050*/ 	.short	0x0002
        /*0052*/ 	.short	0x0010
        /*0054*/ 	.byte	0x00, 0xf5, 0x21, 0x00


	//----- nvinfo : EIATTR_KPARAM_INFO
	.align		4
.L_17:
        /*0058*/ 	.byte	0x04, 0x17
        /*005a*/ 	.short	(.L_19 - .L_18)
.L_18:
        /*005c*/ 	.word	0x00000000
        /*0060*/ 	.short	0x0001
        /*0062*/ 	.short	0x0008
        /*0064*/ 	.byte	0x00, 0xf5, 0x21, 0x00


	//----- nvinfo : EIATTR_KPARAM_INFO
	.align		4
.L_19:
        /*0068*/ 	.byte	0x04, 0x17
        /*006a*/ 	.short	(.L_21 - .L_20)
.L_20:
        /*006c*/ 	.word	0x00000000
        /*0070*/ 	.short	0x0000
        /*0072*/ 	.short	0x0000
        /*0074*/ 	.byte	0x00, 0xf0, 0x11, 0x00


	//----- nvinfo : EIATTR_SPARSE_MMA_MASK
	.align		4
.L_21:
        /*0078*/ 	.byte	0x03, 0x50
        /*007a*/ 	.short	0x0000


	//----- nvinfo : EIATTR_MAXREG_COUNT
	.align		4
        /*007c*/ 	.byte	0x03, 0x1b
        /*007e*/ 	.short	0x00ff


	//----- nvinfo : EIATTR_MERCURY_ISA_VERSION
	.align		4
        /*0080*/ 	.byte	0x03, 0x5f
        /*0082*/ 	.short	0x0101


	//----- nvinfo : EIATTR_VRC_CTA_INIT_COUNT
	.align		4
        /*0084*/ 	.byte	0x02, 0x4a
	.zero		1
	.zero		1


	//----- nvinfo : EIATTR_EXIT_INSTR_OFFSETS
	.align		4
        /*0088*/ 	.byte	0x04, 0x1c
        /*008a*/ 	.short	(.L_23 - .L_22)


	//   ....[0]....
.L_22:
        /*008c*/ 	.word	0x00000070


	//   ....[1]....
        /*0090*/ 	.word	0x00000120


	//----- nvinfo : EIATTR_CBANK_PARAM_SIZE
	.align		4
.L_23:
        /*0094*/ 	.byte	0x03, 0x19
        /*0096*/ 	.short	0x002c


	//----- nvinfo : EIATTR_PARAM_CBANK
	.align		4
        /*0098*/ 	.byte	0x04, 0x0a
        /*009a*/ 	.short	(.L_25 - .L_24)
	.align		4
.L_24:
        /*009c*/ 	.word	index@(.nv.constant0._Z30thisIsBasicallyAShaderInMyBookiPcS_S_ifi)
        /*00a0*/ 	.short	0x0380
        /*00a2*/ 	.short	0x002c


	//----- nvinfo : EIATTR_SW_WAR
	.align		4
.L_25:
        /*00a4*/ 	.byte	0x04, 0x36
        /*00a6*/ 	.short	(.L_27 - .L_26)
.L_26:
        /*00a8*/ 	.word	0x00000008
.L_27:


//--------------------- .nv.callgraph             --------------------------
	.section	.nv.callgraph,"",@"SHT_CUDA_CALLGRAPH"
	.align	4
	.sectionentsize	8
	.align		4
        /*0000*/ 	.word	0x00000000
	.align		4
        /*0004*/ 	.word	0xffffffff
	.align		4
        /*0008*/ 	.word	0x00000000
	.align		4
        /*000c*/ 	.word	0xfffffffe
	.align		4
        /*0010*/ 	.word	0x00000000
	.align		4
        /*0014*/ 	.word	0xfffffffd
	.align		4
        /*0018*/ 	.word	0x00000000
	.align		4
        /*001c*/ 	.word	0xfffffffc


//--------------------- .text._Z30thisIsBasicallyAShaderInMyBookiPcS_S_ifi --------------------------
	.section	.text._Z30thisIsBasicallyAShaderInMyBookiPcS_S_ifi,"ax",@progbits
	.align	128
        .global         _Z30thisIsBasicallyAShaderInMyBookiPcS_S_ifi
        .type           _Z30thisIsBasicallyAShaderInMyBookiPcS_S_ifi,@function
        .size           _Z30thisIsBasicallyAShaderInMyBookiPcS_S_ifi,(.L_x_1 - _Z30thisIsBasicallyAShaderInMyBookiPcS_S_ifi)
        .other          _Z30thisIsBasicallyAShaderInMyBookiPcS_S_ifi,@"STO_CUDA_ENTRY STV_DEFAULT"
_Z30thisIsBasicallyAShaderInMyBookiPcS_S_ifi:
.text._Z30thisIsBasicallyAShaderInMyBookiPcS_S_ifi:
[----:B------:R-:W-:Y:S01]  /*0000*/  LDC R1, c[0x0][0x37c] ;  /* 0x0000df00ff017b82 */ /* 0x000fe20000000800 */
[----:B------:R-:W0:Y:S07]  /*0010*/  S2R R3, SR_TID.X ;  /* 0x0000000000037919 */ /* 0x000e2e0000002100 */
[----:B------:R-:W0:Y:S01]  /*0020*/  S2UR UR4, SR_CTAID.X ;  /* 0x00000000000479c3 */ /* 0x000e220000002500 */
[----:B------:R-:W1:Y:S07]  /*0030*/  LDCU UR5, c[0x0][0x380] ;  /* 0x00007000ff0577ac */ /* 0x000e6e0008000800 */
[----:B------:R-:W0:Y:S02]  /*0040*/  LDC R4, c[0x0][0x360] ;  /* 0x0000d800ff047b82 */ /* 0x000e240000000800 */
[----:B0-----:R-:W-:-:S05]  /*0050*/  IMAD R4, R4, UR4, R3 ;  /* 0x0000000404047c24 */ /* 0x001fca000f8e0203 */
[----:B-1----:R-:W-:-:S13]  /*0060*/  ISETP.GE.AND P0, PT, R4, UR5, PT ;  /* 0x0000000504007c0c */ /* 0x002fda000bf06270 */
[----:B------:R-:W-:Y:S05]  /*0070*/  @P0 EXIT ;  /* 0x000000000000094d */ /* 0x000fea0003800000 */
[----:B------:R-:W0:Y:S01]  /*0080*/  LDCU.64 UR6, c[0x0][0x388] ;  /* 0x00007100ff0677ac */ /* 0x000e220008000a00 */
[----:B------:R-:W-:Y:S01]  /*0090*/  SHF.R.S32.HI R0, RZ, 0x1f, R4 ;  /* 0x0000001fff007819 */ /* 0x000fe20000011404 */
[----:B------:R-:W1:Y:S01]  /*00a0*/  LDCU.64 UR4, c[0x0][0x358] ;  /* 0x00006b00ff0477ac */ /* 0x000e620008000a00 */
[----:B0-----:R-:W-:-:S04]  /*00b0*/  IADD3 R2, P0, PT, R4, UR6, RZ ;  /* 0x0000000604027c10 */ /* 0x001fc8000ff1e0ff */
[----:B------:R-:W-:Y:S01]  /*00c0*/  IADD3.X R3, PT, PT, R0, UR7, RZ, P0, !PT ;  /* 0x0000000700037c10 */ /* 0x000fe200087fe4ff */
[----:B------:R-:W0:Y:S05]  /*00d0*/  LDCU.64 UR6, c[0x0][0x398] ;  /* 0x00007300ff0677ac */ /* 0x000e2a0008000a00 */
[----:B-1----:R-:W2:Y:S01]  /*00e0*/  LDG.E.U8 R3, desc[UR4][R2.64] ;  /* 0x0000000402037981 */ /* 0x002ea2000c1e1100 */
[----:B0-----:R-:W-:-:S04]  /*00f0*/  IADD3 R4, P0, PT, R4, UR6, RZ ;  /* 0x0000000604047c10 */ /* 0x001fc8000ff1e0ff */
[----:B------:R-:W-:-:S05]  /*0100*/  IADD3.X R5, PT, PT, R0, UR7, RZ, P0, !PT ;  /* 0x0000000700057c10 */ /* 0x000fca00087fe4ff */
[----:B--2---:R-:W-:Y:S01]  /*0110*/  STG.E.U8 desc[UR4][R4.64], R3 ;  /* 0x0000000304007986 */ /* 0x004fe2000c101104 */
[----:B------:R-:W-:Y:S05]  /*0120*/  EXIT ;  /* 0x000000000000794d */ /* 0x000fea0003800000 */
.L_x_0:
[----:B------:R-:W-:-:S00]  /*0130*/  BRA `(.L_x_0) ;  /* 0xfffffffc00fc7947 */ /* 0x000fc0000383ffff */
[----:B------:R-:W-:-:S00]  /*0140*/  NOP ;  /* 0x0000000000007918 */ /* 0x000fc00000000000 */
        /* <DEDUP_REMOVED lines=11> */
.L_x_1:


//--------------------- .nv.shared.reserved.0     --------------------------
	.section	.nv.shared.reserved.0,"aw",@nobits
	.weak		__nv_reservedSMEM_offset_0_alias
	.size		__nv_reservedSMEM_offset_0_alias, 0, 64
	.other		__nv_reservedSMEM_offset_0_alias,@"STO_CUDA_RESERVED_SHARED STV_DEFAULT"
__nv_reservedSMEM_offset_0_alias:
	.zero		0
	.zero		64


//--------------------- .nv.constant0._Z30thisIsBasicallyAShaderInMyBookiPcS_S_ifi --------------------------
	.section	.nv.constant0._Z30thisIsBasicallyAShaderInMyBookiPcS_S_ifi,"a",@progbits
	.sectionflags	@""
	.align	4
.nv.constant0._Z30thisIsBasicallyAShaderInMyBookiPcS_S_ifi:
	.zero		940


//--------------------- SYMBOLS --------------------------

	.type		.nv.reservedSmem.offset0,@object
	.size		.nv.reservedSmem.offset0,0x4
